//
// Generated by NVIDIA NVVM Compiler
//
// Compiler Build ID: CL-36424714
// Cuda compilation tools, release 13.0, V13.0.88
// Based on NVVM 20.0.0
//

.version 9.0
.target sm_100
.address_size 64

	// .globl	_Z14print_from_gpuv
.extern .func  (.param .b32 func_retval0) vprintf
(
	.param .b64 vprintf_param_0,
	.param .b64 vprintf_param_1
)
;
.global .align 1 .b8 $str[32] = {72, 101, 108, 108, 111, 32, 102, 114, 111, 109, 32, 71, 80, 85, 44, 32, 116, 104, 114, 101, 97, 100, 91, 37, 100, 44, 32, 37, 100, 93, 10};

.visible .entry _Z14print_from_gpuv()
{
	.local .align 8 .b8 	__local_depot0[8];
	.reg .b64 	%SP;
	.reg .b64 	%SPL;
	.reg .b32 	%r<5>;
	.reg .b64 	%rd<5>;

	mov.u64 	%SPL, __local_depot0;
	cvta.local.u64 	%SP, %SPL;
	add.u64 	%rd1, %SP, 0;
	add.u64 	%rd2, %SPL, 0;
	mov.u32 	%r1, %tid.x;
	mov.u32 	%r2, %ctaid.x;
	st.local.v2.u32 	[%rd2], {%r1, %r2};
	mov.u64 	%rd3, $str;
	cvta.global.u64 	%rd4, %rd3;
	{ // callseq 0, 0
	.param .b64 param0;
	st.param.b64 	[param0], %rd4;
	.param .b64 param1;
	st.param.b64 	[param1], %rd1;
	.param .b32 retval0;
	call.uni (retval0), 
	vprintf, 
	(
	param0, 
	param1
	);
	ld.param.b32 	%r3, [retval0];
	} // callseq 0
	ret;

}


// ===== COMPILED SASS (sm_100) =====

	.target	sm_100

	.elftype	@"ET_EXEC"


//--------------------- .note.nv.tkinfo           --------------------------
	.section	.note.nv.tkinfo,"",@"SHT_NOTE"
	.sectionflags	@"SHF_NOTE_NV_TKINFO"
	.tkinfo
        /*0018*/ 	.word	0x00000002
        /*0030*/ 	.string	""
        /*0030*/ 	.string	"ptxas"
        /*0030*/ 	.string	"Cuda compilation tools, release 13.0, V13.0.88"
        /*0030*/ 	.string	"Build cuda_13.0.r13.0/compiler.36424714_0"
        /*0030*/ 	.string	"-arch sm_100 -m 64 "



//--------------------- .note.nv.cuinfo           --------------------------
	.section	.note.nv.cuinfo,"",@"SHT_NOTE"
	.sectionflags	@"SHF_NOTE_NV_CUINFO"
        /*0018*/ 	.short	0x0002
        /*001a*/ 	.short	0x0064
        /*001c*/ 	.short	0x0082
	.zero		2


//--------------------- .nv.info                  --------------------------
	.section	.nv.info,"",@"SHT_CUDA_INFO"
	.align	4


	//----- nvinfo : EIATTR_REGCOUNT
	.align		4
        /*0000*/ 	.byte	0x04, 0x2f
        /*0002*/ 	.short	(.L_2 - .L_1)
	.align		4
.L_1:
        /*0004*/ 	.word	index@(_Z14print_from_gpuv)
        /*0008*/ 	.word	0x00000018


	//----- nvinfo : EIATTR_FRAME_SIZE
	.align		4
.L_2:
        /*000c*/ 	.byte	0x04, 0x11
        /*000e*/ 	.short	(.L_4 - .L_3)
	.align		4
.L_3:
        /*0010*/ 	.word	index@(_Z14print_from_gpuv)
        /*0014*/ 	.word	0x00000008


	//----- nvinfo : EIATTR_MIN_STACK_SIZE
	.align		4
.L_4:
        /*0018*/ 	.byte	0x04, 0x12
        /*001a*/ 	.short	(.L_6 - .L_5)
	.align		4
.L_5:
        /*001c*/ 	.word	index@(_Z14print_from_gpuv)
        /*0020*/ 	.word	0x00000008
.L_6:


//--------------------- .nv.compat                --------------------------
	.section	.nv.compat,"",@"SHT_CUDA_COMPAT_INFO"
	.align	4
        /*0000*/ 	.byte	0x02, 0x09, 0x00, 0x00, 0x02, 0x02, 0x01, 0x00, 0x02, 0x05, 0x05, 0x00, 0x03, 0x07, 0x01, 0x01
        /*0010*/ 	.byte	0x02, 0x03, 0x00, 0x00, 0x02, 0x06, 0x01, 0x00, 0x04, 0x0b, 0x08, 0x00, 0x09, 0x00, 0x00, 0x00
        /*0020*/ 	.byte	0x00, 0x00, 0x00, 0x00


//--------------------- .nv.info._Z14print_from_gpuv --------------------------
	.section	.nv.info._Z14print_from_gpuv,"",@"SHT_CUDA_INFO"
	.sectionflags	@""
	.align	4


	//----- nvinfo : EIATTR_CUDA_API_VERSION
	.align		4
        /*0000*/ 	.byte	0x04, 0x37
        /*0002*/ 	.short	(.L_8 - .L_7)
.L_7:
        /*0004*/ 	.word	0x00000082


	//----- nvinfo : EIATTR_SPARSE_MMA_MASK
	.align		4
.L_8:
        /*0008*/ 	.byte	0x03, 0x50
        /*000a*/ 	.short	0x0000


	//----- nvinfo : EIATTR_MAXREG_COUNT
	.align		4
        /*000c*/ 	.byte	0x03, 0x1b
        /*000e*/ 	.short	0x00ff


	//----- nvinfo : EIATTR_EXTERNS
	.align		4
        /*0010*/ 	.byte	0x04, 0x0f
        /*0012*/ 	.short	(.L_10 - .L_9)


	//   ....[0]....
	.align		4
.L_9:
        /*0014*/ 	.word	index@(vprintf)


	//----- nvinfo : EIATTR_MERCURY_ISA_VERSION
	.align		4
.L_10:
        /*0018*/ 	.byte	0x03, 0x5f
        /*001a*/ 	.short	0x0101


	//----- nvinfo : EIATTR_VRC_CTA_INIT_COUNT
	.align		4
        /*001c*/ 	.byte	0x02, 0x4a
	.zero		1
	.zero		1


	//----- nvinfo : EIATTR_SYSCALL_OFFSETS
	.align		4
        /*0020*/ 	.byte	0x04, 0x46
        /*0022*/ 	.short	(.L_12 - .L_11)


	//   ....[0]....
.L_11:
        /*0024*/ 	.word	0x000000f0


	//----- nvinfo : EIATTR_EXIT_INSTR_OFFSETS
	.align		4
.L_12:
        /*0028*/ 	.byte	0x04, 0x1c
        /*002a*/ 	.short	(.L_14 - .L_13)


	//   ....[0]....
.L_13:
        /*002c*/ 	.word	0x00000100


	//----- nvinfo : EIATTR_SW_WAR
	.align		4
.L_14:
        /*0030*/ 	.byte	0x04, 0x36
        /*0032*/ 	.short	(.L_16 - .L_15)
.L_15:
        /*0034*/ 	.word	0x00000008
.L_16:


//--------------------- .nv.callgraph             --------------------------
	.section	.nv.callgraph,"",@"SHT_CUDA_CALLGRAPH"
	.align	4
	.sectionentsize	8
	.align		4
        /*0000*/ 	.word	0x00000000
	.align		4
        /*0004*/ 	.word	0xffffffff
	.align		4
        /*0008*/ 	.word	index@(_Z14print_from_gpuv)
	.align		4
        /*000c*/ 	.word	index@(vprintf)
	.align		4
        /*0010*/ 	.word	0x00000000
	.align		4
        /*0014*/ 	.word	0xfffffffe
	.align		4
        /*0018*/ 	.word	0x00000000
	.align		4
        /*001c*/ 	.word	0xfffffffd
	.align		4
        /*0020*/ 	.word	0x00000000
	.align		4
        /*0024*/ 	.word	0xfffffffc


//--------------------- .nv.constant4             --------------------------
	.section	.nv.constant4,"a",@progbits
	.align	8
	.align		8
.nv.constant4:
        /*0000*/ 	.dword	vprintf
	.align		8
        /*0008*/ 	.dword	$str


//--------------------- .text._Z14print_from_gpuv --------------------------
	.section	.text._Z14print_from_gpuv,"ax",@progbits
	.align	128
        .global         _Z14print_from_gpuv
        .type           _Z14print_from_gpuv,@function
        .size           _Z14print_from_gpuv,(.L_x_2 - _Z14print_from_gpuv)
        .other          _Z14print_from_gpuv,@"STO_CUDA_ENTRY STV_DEFAULT"
_Z14print_from_gpuv:
.text._Z14print_from_gpuv:
[----:B------:R-:W0:Y:S01]  /*0000*/  LDC R1, c[0x0][0x37c] ;  /* 0x0000df00ff017b82 */ /* 0x000e220000000800 */
[----:B------:R-:W1:Y:S01]  /*0010*/  S2R R8, SR_TID.X ;  /* 0x0000000000087919 */ /* 0x000e620000002100 */
[----:B0-----:R-:W-:Y:S01]  /*0020*/  VIADD R1, R1, 0xfffffff8 ;  /* 0xfffffff801017836 */ /* 0x001fe20000000000 */
[----:B------:R-:W-:Y:S01]  /*0030*/  MOV R0, 0x0 ;  /* 0x0000000000007802 */ /* 0x000fe20000000f00 */
[----:B------:R-:W0:Y:S01]  /*0040*/  LDCU UR4, c[0x0][0x2f8] ;  /* 0x00005f00ff0477ac */ /* 0x000e220008000800 */
[----:B------:R-:W1:Y:S03]  /*0050*/  S2R R9, SR_CTAID.X ;  /* 0x0000000000097919 */ /* 0x000e660000002500 */
[----:B------:R2:W3:Y:S01]  /*0060*/  LDC.64 R2, c[0x4][R0] ;  /* 0x0100000000027b82 */ /* 0x0004e20000000a00 */
[----:B------:R-:W4:Y:S01]  /*0070*/  LDCU.64 UR6, c[0x4][0x8] ;  /* 0x01000100ff0677ac */ /* 0x000f220008000a00 */
[----:B------:R-:W5:Y:S01]  /*0080*/  LDCU UR5, c[0x0][0x2fc] ;  /* 0x00005f80ff0577ac */ /* 0x000f620008000800 */
[----:B0-----:R-:W-:Y:S01]  /*0090*/  IADD3 R6, P0, PT, R1, UR4, RZ ;  /* 0x0000000401067c10 */ /* 0x001fe2000ff1e0ff */
[----:B----4-:R-:W-:Y:S01]  /*00a0*/  IMAD.U32 R4, RZ, RZ, UR6 ;  /* 0x00000006ff047e24 */ /* 0x010fe2000f8e00ff */
[----:B------:R-:W-:-:S03]  /*00b0*/  MOV R5, UR7 ;  /* 0x0000000700057c02 */ /* 0x000fc60008000f00 */
[----:B-----5:R-:W-:Y:S01]  /*00c0*/  IMAD.X R7, RZ, RZ, UR5, P0 ;  /* 0x00000005ff077e24 */ /* 0x020fe200080e06ff */
[----:B-1----:R2:W-:Y:S07]  /*00d0*/  STL.64 [R1], R8 ;  /* 0x0000000801007387 */ /* 0x0025ee0000100a00 */
[----:B------:R-:W-:-:S07]  /*00e0*/  LEPC R20, `(.L_x_0) ;  /* 0x000000001014794e */ /* 0x000fce0000000000 */
[----:B--23--:R-:W-:Y:S05]  /*00f0*/  CALL.ABS.NOINC R2 ;  /* 0x0000000002007343 */ /* 0x00cfea0003c00000 */
.L_x_0:
[----:B------:R-:W-:Y:S05]  /*0100*/  EXIT ;  /* 0x000000000000794d */ /* 0x000fea0003800000 */
.L_x_1:
[----:B------:R-:W-:-:S00]  /*0110*/  BRA `(.L_x_1) ;  /* 0xfffffffc00fc7947 */ /* 0x000fc0000383ffff */
[----:B------:R-:W-:-:S00]  /*0120*/  NOP ;  /* 0x0000000000007918 */ /* 0x000fc00000000000 */
        /* <DEDUP_REMOVED lines=13> */
.L_x_2:


//--------------------- .nv.global.init           --------------------------
	.section	.nv.global.init,"aw",@progbits
.nv.global.init:
	.type		$str,@object
	.size		$str,(.L_0 - $str)
$str:
        /*0000*/ 	.byte	0x48, 0x65, 0x6c, 0x6c, 0x6f, 0x20, 0x66, 0x72, 0x6f, 0x6d, 0x20, 0x47, 0x50, 0x55, 0x2c, 0x20
        /*0010*/ 	.byte	0x74, 0x68, 0x72, 0x65, 0x61, 0x64, 0x5b, 0x25, 0x64, 0x2c, 0x20, 0x25, 0x64, 0x5d, 0x0a, 0x00
.L_0:


//--------------------- .nv.shared.reserved.0     --------------------------
	.section	.nv.shared.reserved.0,"aw",@nobits
	.weak		__nv_reservedSMEM_offset_0_alias
	.size		__nv_reservedSMEM_offset_0_alias, 0, 64
	.other		__nv_reservedSMEM_offset_0_alias,@"STO_CUDA_RESERVED_SHARED STV_DEFAULT"
__nv_reservedSMEM_offset_0_alias:
	.zero		0
	.zero		64


//--------------------- .nv.constant0._Z14print_from_gpuv --------------------------
	.section	.nv.constant0._Z14print_from_gpuv,"a",@progbits
	.sectionflags	@""
	.align	4
.nv.constant0._Z14print_from_gpuv:
	.zero		896


//--------------------- SYMBOLS --------------------------

	.type		.nv.reservedSmem.offset0,@object
	.size		.nv.reservedSmem.offset0,0x4
	.type		vprintf,@function
